	.headerflags	@"EF_CUDA_TEXMODE_UNIFIED EF_CUDA_64BIT_ADDRESS EF_CUDA_ACCELERATORS EF_CUDA_SM90 EF_CUDA_VIRTUAL_SM(EF_CUDA_SM90)"
	.elftype	@"ET_EXEC"


//--------------------- .nv.info                  --------------------------
	.section	.nv.info,"",@"SHT_CUDA_INFO"
	.align	4


	//----- nvinfo : EIATTR_REGCOUNT
	.align		4
        /*0000*/ 	.byte	0x04, 0x2f
        /*0002*/ 	.short	(.L_3 - .L_2)
	.align		4
.L_2:
        /*0004*/ 	.word	index@(triton_poi_fused__native_batch_norm_legit_no_training_add_convolution_leaky_relu_15)
        /*0008*/ 	.word	0x00000022


	//----- nvinfo : EIATTR_MIN_STACK_SIZE
	.align		4
.L_3:
        /*000c*/ 	.byte	0x04, 0x12
        /*000e*/ 	.short	(.L_5 - .L_4)
	.align		4
.L_4:
        /*0010*/ 	.word	index@(triton_poi_fused__native_batch_norm_legit_no_training_add_convolution_leaky_relu_15)
        /*0014*/ 	.word	0x00000000


	//----- nvinfo : EIATTR_FRAME_SIZE
	.align		4
.L_5:
        /*0018*/ 	.byte	0x04, 0x11
        /*001a*/ 	.short	(.L_7 - .L_6)
	.align		4
.L_6:
        /*001c*/ 	.word	index@(triton_poi_fused__native_batch_norm_legit_no_training_add_convolution_leaky_relu_15)
        /*0020*/ 	.word	0x00000000


	//----- nvinfo : EIATTR_MIN_STACK_SIZE
	.align		4
.L_7:
        /*0024*/ 	.byte	0x04, 0x12
        /*0026*/ 	.short	(.L_9 - .L_8)
	.align		4
.L_8:
        /*0028*/ 	.word	index@(triton_poi_fused__native_batch_norm_legit_no_training_add_convolution_leaky_relu_15)
        /*002c*/ 	.word	0x00000000
.L_9:


//--------------------- .nv.info.triton_poi_fused__native_batch_norm_legit_no_training_add_convolution_leaky_relu_15 --------------------------
	.section	.nv.info.triton_poi_fused__native_batch_norm_legit_no_training_add_convolution_leaky_relu_15,"",@"SHT_CUDA_INFO"
	.sectionflags	@""
	.align	4


	//----- nvinfo : EIATTR_CUDA_API_VERSION
	.align		4
        /*0000*/ 	.byte	0x04, 0x37
        /*0002*/ 	.short	(.L_11 - .L_10)
.L_10:
        /*0004*/ 	.word	0x0000007c


	//----- nvinfo : EIATTR_KPARAM_INFO
	.align		4
.L_11:
        /*0008*/ 	.byte	0x04, 0x17
        /*000a*/ 	.short	(.L_13 - .L_12)
.L_12:
        /*000c*/ 	.word	0x00000000
        /*0010*/ 	.short	0x0008
        /*0012*/ 	.short	0x0040
        /*0014*/ 	.byte	0x00, 0xf0, 0x11, 0x00


	//----- nvinfo : EIATTR_KPARAM_INFO
	.align		4
.L_13:
        /*0018*/ 	.byte	0x04, 0x17
        /*001a*/ 	.short	(.L_15 - .L_14)
.L_14:
        /*001c*/ 	.word	0x00000000
        /*0020*/ 	.short	0x0007
        /*0022*/ 	.short	0x0038
        /*0024*/ 	.byte	0x00, 0xf4, 0x21, 0x00


	//----- nvinfo : EIATTR_KPARAM_INFO
	.align		4
.L_15:
        /*0028*/ 	.byte	0x04, 0x17
        /*002a*/ 	.short	(.L_17 - .L_16)
.L_16:
        /*002c*/ 	.word	0x00000000
        /*0030*/ 	.short	0x0006
        /*0032*/ 	.short	0x0030
        /*0034*/ 	.byte	0x00, 0xf4, 0x21, 0x00


	//----- nvinfo : EIATTR_KPARAM_INFO
	.align		4
.L_17:
        /*0038*/ 	.byte	0x04, 0x17
        /*003a*/ 	.short	(.L_19 - .L_18)
.L_18:
        /*003c*/ 	.word	0x00000000
        /*0040*/ 	.short	0x0005
        /*0042*/ 	.short	0x0028
        /*0044*/ 	.byte	0x00, 0xf4, 0x21, 0x00


	//----- nvinfo : EIATTR_KPARAM_INFO
	.align		4
.L_19:
        /*0048*/ 	.byte	0x04, 0x17
        /*004a*/ 	.short	(.L_21 - .L_20)
.L_20:
        /*004c*/ 	.word	0x00000000
        /*0050*/ 	.short	0x0004
        /*0052*/ 	.short	0x0020
        /*0054*/ 	.byte	0x00, 0xf4, 0x21, 0x00


	//----- nvinfo : EIATTR_KPARAM_INFO
	.align		4
.L_21:
        /*0058*/ 	.byte	0x04, 0x17
        /*005a*/ 	.short	(.L_23 - .L_22)
.L_22:
        /*005c*/ 	.word	0x00000000
        /*0060*/ 	.short	0x0003
        /*0062*/ 	.short	0x0018
        /*0064*/ 	.byte	0x00, 0xf4, 0x21, 0x00


	//----- nvinfo : EIATTR_KPARAM_INFO
	.align		4
.L_23:
        /*0068*/ 	.byte	0x04, 0x17
        /*006a*/ 	.short	(.L_25 - .L_24)
.L_24:
        /*006c*/ 	.word	0x00000000
        /*0070*/ 	.short	0x0002
        /*0072*/ 	.short	0x0010
        /*0074*/ 	.byte	0x00, 0xf4, 0x21, 0x00


	//----- nvinfo : EIATTR_KPARAM_INFO
	.align		4
.L_25:
        /*0078*/ 	.byte	0x04, 0x17
        /*007a*/ 	.short	(.L_27 - .L_26)
.L_26:
        /*007c*/ 	.word	0x00000000
        /*0080*/ 	.short	0x0001
        /*0082*/ 	.short	0x0008
        /*0084*/ 	.byte	0x00, 0xf4, 0x21, 0x00


	//----- nvinfo : EIATTR_KPARAM_INFO
	.align		4
.L_27:
        /*0088*/ 	.byte	0x04, 0x17
        /*008a*/ 	.short	(.L_29 - .L_28)
.L_28:
        /*008c*/ 	.word	0x00000000
        /*0090*/ 	.short	0x0000
        /*0092*/ 	.short	0x0000
        /*0094*/ 	.byte	0x00, 0xf4, 0x21, 0x00


	//----- nvinfo : EIATTR_SPARSE_MMA_MASK
	.align		4
.L_29:
        /*0098*/ 	.byte	0x03, 0x50
        /*009a*/ 	.short	0x0000


	//----- nvinfo : EIATTR_MAXREG_COUNT
	.align		4
        /*009c*/ 	.byte	0x03, 0x1b
        /*009e*/ 	.short	0x00ff


	//----- nvinfo : EIATTR_EXIT_INSTR_OFFSETS
	.align		4
        /*00a0*/ 	.byte	0x04, 0x1c
        /*00a2*/ 	.short	(.L_31 - .L_30)


	//   ....[0]....
.L_30:
        /*00a4*/ 	.word	0x000008a0


	//----- nvinfo : EIATTR_REQNTID
	.align		4
.L_31:
        /*00a8*/ 	.byte	0x04, 0x10
        /*00aa*/ 	.short	(.L_33 - .L_32)
.L_32:
        /*00ac*/ 	.word	0x00000080
        /*00b0*/ 	.word	0x00000001
        /*00b4*/ 	.word	0x00000001


	//----- nvinfo : EIATTR_CBANK_PARAM_SIZE
	.align		4
.L_33:
        /*00b8*/ 	.byte	0x03, 0x19
        /*00ba*/ 	.short	0x0044


	//----- nvinfo : EIATTR_PARAM_CBANK
	.align		4
        /*00bc*/ 	.byte	0x04, 0x0a
        /*00be*/ 	.short	(.L_35 - .L_34)
	.align		4
.L_34:
        /*00c0*/ 	.word	index@(.nv.constant0.triton_poi_fused__native_batch_norm_legit_no_training_add_convolution_leaky_relu_15)
        /*00c4*/ 	.short	0x0210
        /*00c6*/ 	.short	0x0044


	//----- nvinfo : EIATTR_SW_WAR
	.align		4
.L_35:
        /*00c8*/ 	.byte	0x04, 0x36
        /*00ca*/ 	.short	(.L_37 - .L_36)
.L_36:
        /*00cc*/ 	.word	0x00000008
.L_37:


//--------------------- .nv.callgraph             --------------------------
	.section	.nv.callgraph,"",@"SHT_CUDA_CALLGRAPH"
	.align	4
	.sectionentsize	8
	.align		4
        /*0000*/ 	.word	0x00000000
	.align		4
        /*0004*/ 	.word	0xffffffff
	.align		4
        /*0008*/ 	.word	0x00000000
	.align		4
        /*000c*/ 	.word	0xfffffffe
	.align		4
        /*0010*/ 	.word	0x00000000
	.align		4
        /*0014*/ 	.word	0xfffffffd
	.align		4
        /*0018*/ 	.word	0x00000000
	.align		4
        /*001c*/ 	.word	0xfffffffc


//--------------------- .nv.constant4             --------------------------
	.section	.nv.constant4,"a",@progbits
	.align	8
	.align		8
.nv.constant4:
        /*0000*/ 	.dword	_$_str
	.align		8
        /*0008*/ 	.dword	_$_str_$_2


//--------------------- .text.triton_poi_fused__native_batch_norm_legit_no_training_add_convolution_leaky_relu_15 --------------------------
	.section	.text.triton_poi_fused__native_batch_norm_legit_no_training_add_convolution_leaky_relu_15,"ax",@progbits
	.align	128
        .global         triton_poi_fused__native_batch_norm_legit_no_training_add_convolution_leaky_relu_15
        .type           triton_poi_fused__native_batch_norm_legit_no_training_add_convolution_leaky_relu_15,@function
        .size           triton_poi_fused__native_batch_norm_legit_no_training_add_convolution_leaky_relu_15,(.L_x_1 - triton_poi_fused__native_batch_norm_legit_no_training_add_convolution_leaky_relu_15)
        .other          triton_poi_fused__native_batch_norm_legit_no_training_add_convolution_leaky_relu_15,@"STO_CUDA_ENTRY STV_DEFAULT"
triton_poi_fused__native_batch_norm_legit_no_training_add_convolution_leaky_relu_15:
.text.triton_poi_fused__native_batch_norm_legit_no_training_add_convolution_leaky_relu_15:
[----:B------:R-:W-:Y:S01]  /*0000*/  LDC R1, c[0x0][0x28] ;  /* 0x00000a00ff017b82 */ /* 0x000fe20000000800 */
[----:B------:R-:W1:Y:S07]  /*0010*/  S2R R0, SR_TID.X ;  /* 0x0000000000007919 */ /* 0x000e6e0000002100 */
[----:B------:R-:W2:Y:S01]  /*0020*/  LDC.64 R6, c[0x0][0x238] ;  /* 0x00008e00ff067b82 */ /* 0x000ea20000000a00 */
[----:B------:R-:W-:Y:S01]  /*0030*/  ULDC.64 UR4, c[0x0][0x208] ;  /* 0x0000820000047ab9 */ /* 0x000fe20000000a00 */
[----:B------:R-:W3:Y:S06]  /*0040*/  S2R R5, SR_CTAID.X ;  /* 0x0000000000057919 */ /* 0x000eec0000002500 */
[----:B------:R-:W4:Y:S08]  /*0050*/  LDC.64 R8, c[0x0][0x228] ;  /* 0x00008a00ff087b82 */ /* 0x000f300000000a00 */
[----:B------:R-:W5:Y:S08]  /*0060*/  LDC.64 R28, c[0x0][0x210] ;  /* 0x00008400ff1c7b82 */ /* 0x000f700000000a00 */
[----:B------:R-:W5:Y:S01]  /*0070*/  LDC.64 R20, c[0x0][0x220] ;  /* 0x00008800ff147b82 */ /* 0x000f620000000a00 */
[----:B-1----:R-:W-:-:S07]  /*0080*/  SHF.L.U32 R0, R0, 0x2, RZ ;  /* 0x0000000200007819 */ /* 0x002fce00000006ff */
[----:B------:R-:W1:Y:S01]  /*0090*/  LDC.64 R30, c[0x0][0x218] ;  /* 0x00008600ff1e7b82 */ /* 0x000e620000000a00 */
[----:B---3--:R-:W-:Y:S02]  /*00a0*/  SHF.R.S32.HI R3, RZ, 0x15, R5 ;  /* 0x00000015ff037819 */ /* 0x008fe40000011405 */
[----:B------:R-:W-:Y:S02]  /*00b0*/  LOP3.LUT R0, R0, 0x1fc, RZ, 0xc0, !PT ;  /* 0x000001fc00007812 */ /* 0x000fe400078ec0ff */
[----:B------:R-:W-:Y:S02]  /*00c0*/  SGXT R3, R3, 0x1 ;  /* 0x000000010303781a */ /* 0x000fe40000000200 */
[----:B------:R-:W-:-:S04]  /*00d0*/  LEA R0, R5, R0, 0xa ;  /* 0x0000000005007211 */ /* 0x000fc800078e50ff */
[----:B------:R-:W-:-:S04]  /*00e0*/  LEA.HI R3, R3, R0, RZ, 0x6 ;  /* 0x0000000003037211 */ /* 0x000fc800078f30ff */
[----:B------:R-:W-:-:S04]  /*00f0*/  LOP3.LUT R3, R3, 0xffffffc0, RZ, 0xc0, !PT ;  /* 0xffffffc003037812 */ /* 0x000fc800078ec0ff */
[----:B------:R-:W-:-:S05]  /*0100*/  IADD3 R26, R0, -R3, RZ ;  /* 0x80000003001a7210 */ /* 0x000fca0007ffe0ff */
[----:B--2---:R-:W-:-:S06]  /*0110*/  IMAD.WIDE R6, R26, 0x4, R6 ;  /* 0x000000041a067825 */ /* 0x004fcc00078e0206 */
[----:B------:R-:W2:Y:S01]  /*0120*/  LDG.E.EL.128 R4, desc[UR4][R6.64] ;  /* 0x0000000406047981 */ /* 0x000ea2000c2e1d00 */
[----:B----4-:R-:W-:-:S04]  /*0130*/  IMAD.WIDE R12, R26, 0x4, R8 ;  /* 0x000000041a0c7825 */ /* 0x010fc800078e0208 */
[C---:B-----5:R-:W-:Y:S02]  /*0140*/  IMAD.WIDE R28, R0.reuse, 0x4, R28 ;  /* 0x00000004001c7825 */ /* 0x060fe400078e021c */
[----:B------:R-:W3:Y:S04]  /*0150*/  LDG.E.EL.128 R12, desc[UR4][R12.64] ;  /* 0x000000040c0c7981 */ /* 0x000ee8000c2e1d00 */
[----:B------:R-:W3:Y:S04]  /*0160*/  LDG.E.128 R16, desc[UR4][R28.64] ;  /* 0x000000041c107981 */ /* 0x000ee8000c1e1d00 */
[----:B------:R-:W4:Y:S01]  /*0170*/  LDG.E.128 R8, desc[UR4][R28.64+0x800] ;  /* 0x000800041c087981 */ /* 0x000f22000c1e1d00 */
[----:B0-----:R-:W-:-:S04]  /*0180*/  IMAD.WIDE R20, R0, 0x4, R20 ;  /* 0x0000000400147825 */ /* 0x001fc800078e0214 */
[----:B--2---:R-:W-:Y:S01]  /*0190*/  FADD R2, R4, 0.0010000000474974513054 ;  /* 0x3a83126f04027421 */ /* 0x004fe20000000000 */
[----:B------:R-:W-:Y:S01]  /*01a0*/  FADD R4, R7, 0.0010000000474974513054 ;  /* 0x3a83126f07047421 */ /* 0x000fe20000000000 */
[----:B------:R-:W-:Y:S01]  /*01b0*/  FADD R3, R6, 0.0010000000474974513054 ;  /* 0x3a83126f06037421 */ /* 0x000fe20000000000 */
[----:B------:R-:W-:Y:S01]  /*01c0*/  FADD R5, R5, 0.0010000000474974513054 ;  /* 0x3a83126f05057421 */ /* 0x000fe20000000000 */
[----:B------:R0:W2:Y:S08]  /*01d0*/  MUFU.SQRT R22, R2 ;  /* 0x0000000200167308 */ /* 0x0000b00000002000 */
[----:B------:R-:W5:Y:S01]  /*01e0*/  MUFU.SQRT R4, R4 ;  /* 0x0000000400047308 */ /* 0x000f620000002000 */
[----:B0-----:R-:W-:Y:S01]  /*01f0*/  HFMA2.MMA R2, -RZ, RZ, 1.625, 0 ;  /* 0x3e800000ff027435 */ /* 0x001fe200000001ff */
[----:B--2---:R-:W-:-:S06]  /*0200*/  FSETP.GT.AND P6, PT, R22, 8.50705917302346158658e+37, PT ;  /* 0x7e8000001600780b */ /* 0x004fcc0003fc4000 */
[----:B------:R-:W0:Y:S01]  /*0210*/  MUFU.SQRT R3, R3 ;  /* 0x0000000300037308 */ /* 0x000e220000002000 */
[----:B------:R-:W-:-:S07]  /*0220*/  FSETP.GEU.AND P5, PT, R22, 1.175494350822287508e-38, PT ;  /* 0x008000001600780b */ /* 0x000fce0003fae000 */
[----:B------:R-:W2:Y:S01]  /*0230*/  MUFU.SQRT R5, R5 ;  /* 0x0000000500057308 */ /* 0x000ea20000002000 */
[----:B-----5:R-:W-:Y:S02]  /*0240*/  FSETP.GT.AND P2, PT, R4, 8.50705917302346158658e+37, PT ;  /* 0x7e8000000400780b */ /* 0x020fe40003f44000 */
[----:B------:R-:W-:Y:S01]  /*0250*/  FSEL R25, R2, 1, P6 ;  /* 0x3f80000002197808 */ /* 0x000fe20003000000 */
[----:B------:R-:W-:Y:S01]  /*0260*/  @P6 FMUL R22, R22, 0.25 ;  /* 0x3e80000016166820 */ /* 0x000fe20000400000 */
[----:B------:R-:W-:Y:S02]  /*0270*/  FSETP.GEU.AND P6, PT, R4, 1.175494350822287508e-38, PT ;  /* 0x008000000400780b */ /* 0x000fe40003fce000 */
[C---:B0-----:R-:W-:Y:S02]  /*0280*/  FSETP.GT.AND P3, PT, R3.reuse, 8.50705917302346158658e+37, PT ;  /* 0x7e8000000300780b */ /* 0x041fe40003f64000 */
[----:B------:R-:W-:Y:S01]  /*0290*/  FSETP.GEU.AND P0, PT, R3, 1.175494350822287508e-38, PT ;  /* 0x008000000300780b */ /* 0x000fe20003f0e000 */
[----:B------:R-:W-:-:S04]  /*02a0*/  @!P5 FMUL R22, R22, 16777216 ;  /* 0x4b8000001616d820 */ /* 0x000fc80000400000 */
[----:B------:R-:W-:Y:S01]  /*02b0*/  @P2 FMUL R4, R4, 0.25 ;  /* 0x3e80000004042820 */ /* 0x000fe20000400000 */
[C---:B--2---:R-:W-:Y:S02]  /*02c0*/  FSETP.GT.AND P4, PT, R5.reuse, 8.50705917302346158658e+37, PT ;  /* 0x7e8000000500780b */ /* 0x044fe40003f84000 */
[----:B------:R-:W-:Y:S01]  /*02d0*/  FSETP.GEU.AND P1, PT, R5, 1.175494350822287508e-38, PT ;  /* 0x008000000500780b */ /* 0x000fe20003f2e000 */
[----:B------:R-:W-:Y:S01]  /*02e0*/  @!P6 FMUL R4, R4, 16777216 ;  /* 0x4b8000000404e820 */ /* 0x000fe20000400000 */
[----:B------:R-:W0:Y:S01]  /*02f0*/  MUFU.RCP R22, R22 ;  /* 0x0000001600167308 */ /* 0x000e220000001000 */
[----:B------:R-:W-:Y:S01]  /*0300*/  @P3 FMUL R3, R3, 0.25 ;  /* 0x3e80000003033820 */ /* 0x000fe20000400000 */
[----:B------:R-:W-:-:S06]  /*0310*/  FSEL R23, R2, 1, P2 ;  /* 0x3f80000002177808 */ /* 0x000fcc0001000000 */
[----:B------:R-:W2:Y:S01]  /*0320*/  MUFU.RCP R4, R4 ;  /* 0x0000000400047308 */ /* 0x000ea20000001000 */
[----:B------:R-:W-:Y:S01]  /*0330*/  @P4 FMUL R5, R5, 0.25 ;  /* 0x3e80000005054820 */ /* 0x000fe20000400000 */
[----:B------:R-:W-:-:S03]  /*0340*/  @!P0 FMUL R3, R3, 16777216 ;  /* 0x4b80000003038820 */ /* 0x000fc60000400000 */
[----:B------:R-:W-:Y:S01]  /*0350*/  @!P1 FMUL R5, R5, 16777216 ;  /* 0x4b80000005059820 */ /* 0x000fe20000400000 */
[----:B------:R-:W-:Y:S01]  /*0360*/  @!P6 FMUL R23, R23, 16777216 ;  /* 0x4b8000001717e820 */ /* 0x000fe20000400000 */
[----:B------:R-:W-:Y:S01]  /*0370*/  @!P5 FMUL R25, R25, 16777216 ;  /* 0x4b8000001919d820 */ /* 0x000fe20000400000 */
[----:B------:R-:W5:Y:S01]  /*0380*/  MUFU.RCP R3, R3 ;  /* 0x0000000300037308 */ /* 0x000f620000001000 */
[C---:B------:R-:W-:Y:S02]  /*0390*/  FSEL R7, R2.reuse, 1, P4 ;  /* 0x3f80000002077808 */ /* 0x040fe40002000000 */
[----:B------:R-:W-:-:S05]  /*03a0*/  FSEL R6, R2, 1, P3 ;  /* 0x3f80000002067808 */ /* 0x000fca0001800000 */
[----:B------:R-:W1:Y:S01]  /*03b0*/  MUFU.RCP R24, R5 ;  /* 0x0000000500187308 */ /* 0x000e620000001000 */
[----:B0-----:R-:W-:Y:S01]  /*03c0*/  FMUL R25, R22, R25 ;  /* 0x0000001916197220 */ /* 0x001fe20000400000 */
[----:B--2---:R-:W-:Y:S02]  /*03d0*/  FMUL R2, R4, R23 ;  /* 0x0000001704027220 */ /* 0x004fe40000400000 */
[----:B------:R-:W0:Y:S01]  /*03e0*/  LDC.64 R22, c[0x0][0x230] ;  /* 0x00008c00ff167b82 */ /* 0x000e220000000a00 */
[----:B------:R-:W-:Y:S01]  /*03f0*/  @!P1 FMUL R7, R7, 16777216 ;  /* 0x4b80000007079820 */ /* 0x000fe20000400000 */
[----:B------:R-:W-:-:S04]  /*0400*/  @!P0 FMUL R6, R6, 16777216 ;  /* 0x4b80000006068820 */ /* 0x000fc80000400000 */
[----:B-----5:R-:W-:Y:S01]  /*0410*/  FMUL R3, R3, R6 ;  /* 0x0000000603037220 */ /* 0x020fe20000400000 */
[----:B-1----:R-:W-:Y:S02]  /*0420*/  FMUL R24, R24, R7 ;  /* 0x0000000718187220 */ /* 0x002fe40000400000 */
[----:B------:R-:W2:Y:S01]  /*0430*/  LDG.E.128 R4, desc[UR4][R20.64+0x800] ;  /* 0x0008000414047981 */ /* 0x000ea2000c1e1d00 */
[----:B---3--:R-:W-:Y:S01]  /*0440*/  FADD R16, R16, R12 ;  /* 0x0000000c10107221 */ /* 0x008fe20000000000 */
[----:B------:R-:W-:Y:S01]  /*0450*/  FADD R17, R17, R13 ;  /* 0x0000000d11117221 */ /* 0x000fe20000000000 */
[----:B------:R-:W-:Y:S01]  /*0460*/  FADD R18, R18, R14 ;  /* 0x0000000e12127221 */ /* 0x000fe20000000000 */
[----:B------:R-:W-:Y:S01]  /*0470*/  FADD R19, R19, R15 ;  /* 0x0000000f13137221 */ /* 0x000fe20000000000 */
[----:B----4-:R-:W-:Y:S01]  /*0480*/  FADD R12, R8, R12 ;  /* 0x0000000c080c7221 */ /* 0x010fe20000000000 */
[----:B------:R-:W-:Y:S01]  /*0490*/  FADD R13, R9, R13 ;  /* 0x0000000d090d7221 */ /* 0x000fe20000000000 */
[----:B------:R-:W-:Y:S01]  /*04a0*/  FADD R14, R10, R14 ;  /* 0x0000000e0a0e7221 */ /* 0x000fe20000000000 */
[----:B------:R-:W-:-:S02]  /*04b0*/  FADD R15, R11, R15 ;  /* 0x0000000f0b0f7221 */ /* 0x000fc40000000000 */
[----:B------:R-:W3:Y:S01]  /*04c0*/  LDG.E.128 R8, desc[UR4][R20.64] ;  /* 0x0000000414087981 */ /* 0x000ee2000c1e1d00 */
[----:B0-----:R-:W-:-:S06]  /*04d0*/  IMAD.WIDE R22, R26, 0x4, R22 ;  /* 0x000000041a167825 */ /* 0x001fcc00078e0216 */
[----:B------:R-:W4:Y:S01]  /*04e0*/  LDG.E.EL.128 R20, desc[UR4][R22.64] ;  /* 0x0000000416147981 */ /* 0x000f22000c2e1d00 */
[----:B--2---:R-:W-:Y:S01]  /*04f0*/  FADD R5, R5, R13 ;  /* 0x0000000d05057221 */ /* 0x004fe20000000000 */
[----:B------:R-:W-:Y:S01]  /*0500*/  FADD R4, R4, R12 ;  /* 0x0000000c04047221 */ /* 0x000fe20000000000 */
[----:B------:R-:W-:Y:S01]  /*0510*/  FADD R7, R7, R15 ;  /* 0x0000000f07077221 */ /* 0x000fe20000000000 */
[----:B------:R-:W-:Y:S01]  /*0520*/  FADD R6, R6, R14 ;  /* 0x0000000e06067221 */ /* 0x000fe20000000000 */
[----:B------:R-:W0:Y:S08]  /*0530*/  LDC.64 R12, c[0x0][0x248] ;  /* 0x00009200ff0c7b82 */ /* 0x000e300000000a00 */
[----:B------:R-:W1:Y:S01]  /*0540*/  LDC.64 R14, c[0x0][0x240] ;  /* 0x00009000ff0e7b82 */ /* 0x000e620000000a00 */
[----:B---3--:R-:W-:Y:S01]  /*0550*/  FADD R8, R8, R16 ;  /* 0x0000001008087221 */ /* 0x008fe20000000000 */
[----:B------:R-:W-:Y:S01]  /*0560*/  FADD R10, R10, R18 ;  /* 0x000000120a0a7221 */ /* 0x000fe20000000000 */
[----:B------:R-:W-:-:S02]  /*0570*/  FADD R9, R9, R17 ;  /* 0x0000001109097221 */ /* 0x000fc40000000000 */
[C---:B----4-:R-:W-:Y:S01]  /*0580*/  FADD R16, -R20.reuse, R8 ;  /* 0x0000000814107221 */ /* 0x050fe20000000100 */
[----:B------:R-:W-:-:S03]  /*0590*/  FADD R18, -R20, R4 ;  /* 0x0000000414127221 */ /* 0x000fc60000000100 */
[C---:B------:R-:W-:Y:S01]  /*05a0*/  FMUL R27, R25.reuse, R16 ;  /* 0x00000010191b7220 */ /* 0x040fe20000400000 */
[----:B------:R-:W-:Y:S01]  /*05b0*/  FMUL R20, R25, R18 ;  /* 0x0000001219147220 */ /* 0x000fe20000400000 */
[----:B------:R-:W-:Y:S01]  /*05c0*/  FADD R18, -R22, R6 ;  /* 0x0000000616127221 */ /* 0x000fe20000000100 */
[----:B0-----:R-:W-:-:S04]  /*05d0*/  IMAD.WIDE R16, R26, 0x4, R12 ;  /* 0x000000041a107825 */ /* 0x001fc800078e020c */
[C---:B------:R-:W-:Y:S01]  /*05e0*/  FADD R13, -R21.reuse, R5 ;  /* 0x00000005150d7221 */ /* 0x040fe20000000100 */
[----:B------:R-:W-:Y:S01]  /*05f0*/  FADD R12, -R22, R10 ;  /* 0x0000000a160c7221 */ /* 0x000fe20000000100 */
[----:B------:R-:W-:Y:S01]  /*0600*/  FADD R25, -R21, R9 ;  /* 0x0000000915197221 */ /* 0x000fe20000000100 */
[----:B------:R-:W-:Y:S01]  /*0610*/  FMUL R22, R3, R18 ;  /* 0x0000001203167220 */ /* 0x000fe20000400000 */
[----:B-1----:R-:W-:-:S04]  /*0620*/  IMAD.WIDE R14, R26, 0x4, R14 ;  /* 0x000000041a0e7825 */ /* 0x002fc800078e020e */
[----:B------:R-:W-:Y:S01]  /*0630*/  FADD R11, R11, R19 ;  /* 0x000000130b0b7221 */ /* 0x000fe20000000000 */
[C---:B------:R-:W-:Y:S01]  /*0640*/  FMUL R21, R24.reuse, R13 ;  /* 0x0000000d18157220 */ /* 0x040fe20000400000 */
[----:B------:R-:W-:Y:S01]  /*0650*/  FMUL R3, R3, R12 ;  /* 0x0000000c03037220 */ /* 0x000fe20000400000 */
[----:B------:R-:W2:Y:S04]  /*0660*/  LDG.E.EL.128 R16, desc[UR4][R16.64] ;  /* 0x0000000410107981 */ /* 0x000ea8000c2e1d00 */
[----:B------:R-:W2:Y:S01]  /*0670*/  LDG.E.EL.128 R12, desc[UR4][R14.64] ;  /* 0x000000040e0c7981 */ /* 0x000ea2000c2e1d00 */
[----:B------:R-:W-:Y:S01]  /*0680*/  FMUL R25, R24, R25 ;  /* 0x0000001918197220 */ /* 0x000fe20000400000 */
[----:B------:R-:W-:Y:S02]  /*0690*/  IMAD.WIDE R30, R0, 0x4, R30 ;  /* 0x00000004001e7825 */ /* 0x000fe400078e021e */
[----:B------:R-:W-:Y:S04]  /*06a0*/  STG.E.128 desc[UR4][R28.64], R8 ;  /* 0x000000081c007986 */ /* 0x000fe8000c101d04 */
[----:B------:R-:W-:Y:S01]  /*06b0*/  STG.E.128 desc[UR4][R28.64+0x800], R4 ;  /* 0x000800041c007986 */ /* 0x000fe2000c101d04 */
[C-C-:B--2---:R-:W-:Y:S01]  /*06c0*/  FFMA R24, R12.reuse, R27, R16.reuse ;  /* 0x0000001b0c187223 */ /* 0x144fe20000000010 */
[C---:B------:R-:W-:Y:S01]  /*06d0*/  FADD R27, -R23.reuse, R11 ;  /* 0x0000000b171b7221 */ /* 0x040fe20000000100 */
[----:B------:R-:W-:Y:S01]  /*06e0*/  FADD R23, -R23, R7 ;  /* 0x0000000717177221 */ /* 0x000fe20000000100 */
[----:B------:R-:W-:-:S02]  /*06f0*/  FFMA R20, R12, R20, R16 ;  /* 0x000000140c147223 */ /* 0x000fc40000000010 */
[C---:B------:R-:W-:Y:S01]  /*0700*/  FMUL R12, R2.reuse, R27 ;  /* 0x0000001b020c7220 */ /* 0x040fe20000400000 */
[----:B------:R-:W-:-:S04]  /*0710*/  FMUL R2, R2, R23 ;  /* 0x0000001702027220 */ /* 0x000fc80000400000 */
[----:B------:R-:W-:-:S05]  /*0720*/  FFMA R23, R15, R2, R19 ;  /* 0x000000020f177223 */ /* 0x000fca0000000013 */
[----:B------:R-:W-:Y:S01]  /*0730*/  FSETP.GT.AND P6, PT, R23, RZ, PT ;  /* 0x000000ff1700720b */ /* 0x000fe20003fc4000 */
[----:B------:R-:W-:Y:S01]  /*0740*/  FFMA R27, R15, R12, R19 ;  /* 0x0000000c0f1b7223 */ /* 0x000fe20000000013 */
[C-C-:B------:R-:W-:Y:S01]  /*0750*/  FFMA R22, R14.reuse, R22, R18.reuse ;  /* 0x000000160e167223 */ /* 0x140fe20000000012 */
[C-C-:B------:R-:W-:Y:S01]  /*0760*/  FFMA R21, R13.reuse, R21, R17.reuse ;  /* 0x000000150d157223 */ /* 0x140fe20000000011 */
[----:B------:R-:W-:Y:S01]  /*0770*/  FFMA R26, R14, R3, R18 ;  /* 0x000000030e1a7223 */ /* 0x000fe20000000012 */
[----:B------:R-:W-:Y:S01]  /*0780*/  FFMA R25, R13, R25, R17 ;  /* 0x000000190d197223 */ /* 0x000fe20000000011 */
[----:B------:R-:W-:Y:S02]  /*0790*/  FSETP.GT.AND P3, PT, R27, RZ, PT ;  /* 0x000000ff1b00720b */ /* 0x000fe40003f64000 */
[----:B------:R-:W-:Y:S02]  /*07a0*/  FSETP.GT.AND P5, PT, R22, RZ, PT ;  /* 0x000000ff1600720b */ /* 0x000fe40003fa4000 */
[----:B------:R-:W-:-:S02]  /*07b0*/  FSETP.GT.AND P4, PT, R21, RZ, PT ;  /* 0x000000ff1500720b */ /* 0x000fc40003f84000 */
[----:B------:R-:W-:Y:S01]  /*07c0*/  FSETP.GT.AND P2, PT, R26, RZ, PT ;  /* 0x000000ff1a00720b */ /* 0x000fe20003f44000 */
[----:B------:R-:W-:Y:S01]  /*07d0*/  @!P6 FMUL R23, R23, 0.10000000149011611938 ;  /* 0x3dcccccd1717e820 */ /* 0x000fe20000400000 */
[----:B------:R-:W-:Y:S02]  /*07e0*/  FSETP.GT.AND P1, PT, R25, RZ, PT ;  /* 0x000000ff1900720b */ /* 0x000fe40003f24000 */
[----:B------:R-:W-:Y:S02]  /*07f0*/  FSETP.GT.AND P0, PT, R24, RZ, PT ;  /* 0x000000ff1800720b */ /* 0x000fe40003f04000 */
[----:B------:R-:W-:Y:S01]  /*0800*/  FSETP.GT.AND P6, PT, R20, RZ, PT ;  /* 0x000000ff1400720b */ /* 0x000fe20003fc4000 */
[----:B------:R-:W-:Y:S02]  /*0810*/  @!P3 FMUL R27, R27, 0.10000000149011611938 ;  /* 0x3dcccccd1b1bb820 */ /* 0x000fe40000400000 */
[----:B------:R-:W-:Y:S02]  /*0820*/  @!P5 FMUL R22, R22, 0.10000000149011611938 ;  /* 0x3dcccccd1616d820 */ /* 0x000fe40000400000 */
[----:B------:R-:W-:-:S02]  /*0830*/  @!P4 FMUL R21, R21, 0.10000000149011611938 ;  /* 0x3dcccccd1515c820 */ /* 0x000fc40000400000 */
[----:B------:R-:W-:Y:S02]  /*0840*/  @!P2 FMUL R26, R26, 0.10000000149011611938 ;  /* 0x3dcccccd1a1aa820 */ /* 0x000fe40000400000 */
[----:B------:R-:W-:Y:S02]  /*0850*/  @!P1 FMUL R25, R25, 0.10000000149011611938 ;  /* 0x3dcccccd19199820 */ /* 0x000fe40000400000 */
[----:B------:R-:W-:Y:S02]  /*0860*/  @!P0 FMUL R24, R24, 0.10000000149011611938 ;  /* 0x3dcccccd18188820 */ /* 0x000fe40000400000 */
[----:B------:R-:W-:-:S03]  /*0870*/  @!P6 FMUL R20, R20, 0.10000000149011611938 ;  /* 0x3dcccccd1414e820 */ /* 0x000fc60000400000 */
[----:B------:R-:W-:Y:S04]  /*0880*/  STG.E.128 desc[UR4][R30.64], R24 ;  /* 0x000000181e007986 */ /* 0x000fe8000c101d04 */
[----:B------:R-:W-:Y:S01]  /*0890*/  STG.E.128 desc[UR4][R30.64+0x800], R20 ;  /* 0x000800141e007986 */ /* 0x000fe2000c101d04 */
[----:B------:R-:W-:Y:S05]  /*08a0*/  EXIT ;  /* 0x000000000000794d */ /* 0x000fea0003800000 */
.L_x_0:
[----:B------:R-:W-:-:S00]  /*08b0*/  BRA `(.L_x_0) ;  /* 0xfffffffc00fc7947 */ /* 0x000fc0000383ffff */
[----:B------:R-:W-:-:S00]  /*08c0*/  NOP ;  /* 0x0000000000007918 */ /* 0x000fc00000000000 */
        /* <DEDUP_REMOVED lines=11> */
.L_x_1:


//--------------------- .nv.global.init           --------------------------
	.section	.nv.global.init,"aw",@progbits
.nv.global.init:
	.type		_$_str,@object
	.size		_$_str,(_$_str_$_2 - _$_str)
_$_str:
        /*0000*/ 	.byte	0x5f, 0x5f, 0x43, 0x55, 0x44, 0x41, 0x5f, 0x46, 0x54, 0x5a, 0x00
	.type		_$_str_$_2,@object
	.size		_$_str_$_2,(.L_1 - _$_str_$_2)
_$_str_$_2:
        /*000b*/ 	.byte	0x5f, 0x5f, 0x43, 0x55, 0x44, 0x41, 0x5f, 0x50, 0x52, 0x45, 0x43, 0x5f, 0x53, 0x51, 0x52, 0x54
        /*001b*/ 	.byte	0x00
.L_1:


//--------------------- .nv.constant0.triton_poi_fused__native_batch_norm_legit_no_training_add_convolution_leaky_relu_15 --------------------------
	.section	.nv.constant0.triton_poi_fused__native_batch_norm_legit_no_training_add_convolution_leaky_relu_15,"a",@progbits
	.sectionflags	@""
	.align	4
.nv.constant0.triton_poi_fused__native_batch_norm_legit_no_training_add_convolution_leaky_relu_15:
	.zero		596
